//
// Generated by NVIDIA NVVM Compiler
//
// Compiler Build ID: CL-36424714
// Cuda compilation tools, release 13.0, V13.0.88
// Based on NVVM 20.0.0
//

.version 9.0
.target sm_100
.address_size 64


.entry _ZN32_GLOBAL__N__3ce8555b_4_k_cu_main24ElementwiseAddFp32KernelILi1024EEEvPKfS2_Pfi(
	.param .u64 .ptr .align 1 _ZN32_GLOBAL__N__3ce8555b_4_k_cu_main24ElementwiseAddFp32KernelILi1024EEEvPKfS2_Pfi_param_0,
	.param .u64 .ptr .align 1 _ZN32_GLOBAL__N__3ce8555b_4_k_cu_main24ElementwiseAddFp32KernelILi1024EEEvPKfS2_Pfi_param_1,
	.param .u64 .ptr .align 1 _ZN32_GLOBAL__N__3ce8555b_4_k_cu_main24ElementwiseAddFp32KernelILi1024EEEvPKfS2_Pfi_param_2,
	.param .u32 _ZN32_GLOBAL__N__3ce8555b_4_k_cu_main24ElementwiseAddFp32KernelILi1024EEEvPKfS2_Pfi_param_3
)
{
	.reg .pred 	%p<3>;
	.reg .b32 	%r<17>;
	.reg .b32 	%f<13>;
	.reg .b64 	%rd<11>;

	ld.param.u64 	%rd4, [_ZN32_GLOBAL__N__3ce8555b_4_k_cu_main24ElementwiseAddFp32KernelILi1024EEEvPKfS2_Pfi_param_0];
	ld.param.u64 	%rd5, [_ZN32_GLOBAL__N__3ce8555b_4_k_cu_main24ElementwiseAddFp32KernelILi1024EEEvPKfS2_Pfi_param_1];
	ld.param.u64 	%rd6, [_ZN32_GLOBAL__N__3ce8555b_4_k_cu_main24ElementwiseAddFp32KernelILi1024EEEvPKfS2_Pfi_param_2];
	ld.param.u32 	%r7, [_ZN32_GLOBAL__N__3ce8555b_4_k_cu_main24ElementwiseAddFp32KernelILi1024EEEvPKfS2_Pfi_param_3];
	mov.u32 	%r8, %ctaid.x;
	shl.b32 	%r9, %r8, 10;
	add.s32 	%r10, %r9, 1024;
	min.s32 	%r1, %r10, %r7;
	mov.u32 	%r11, %tid.x;
	shl.b32 	%r12, %r11, 2;
	add.s32 	%r16, %r9, %r12;
	setp.ge.s32 	%p1, %r16, %r1;
	@%p1 bra 	$L__BB0_3;
	mov.u32 	%r13, %ntid.x;
	shl.b32 	%r3, %r13, 2;
	mov.u32 	%r14, %ctaid.y;
	mul.lo.s32 	%r4, %r7, %r14;
	cvta.to.global.u64 	%rd1, %rd4;
	cvta.to.global.u64 	%rd2, %rd5;
	cvta.to.global.u64 	%rd3, %rd6;
$L__BB0_2:
	add.s32 	%r15, %r16, %r4;
	mul.wide.s32 	%rd7, %r15, 4;
	add.s64 	%rd8, %rd1, %rd7;
	ld.global.nc.v4.f32 	{%f1, %f2, %f3, %f4}, [%rd8];
	add.s64 	%rd9, %rd2, %rd7;
	ld.global.nc.v4.f32 	{%f5, %f6, %f7, %f8}, [%rd9];
	add.f32 	%f9, %f1, %f5;
	add.f32 	%f10, %f2, %f6;
	add.f32 	%f11, %f3, %f7;
	add.f32 	%f12, %f4, %f8;
	add.s64 	%rd10, %rd3, %rd7;
	st.global.v4.f32 	[%rd10], {%f9, %f10, %f11, %f12};
	add.s32 	%r16, %r16, %r3;
	setp.lt.s32 	%p2, %r16, %r1;
	@%p2 bra 	$L__BB0_2;
$L__BB0_3:
	ret;

}


// ===== COMPILED SASS (sm_100) =====

	.target	sm_100

	.elftype	@"ET_EXEC"


//--------------------- .note.nv.tkinfo           --------------------------
	.section	.note.nv.tkinfo,"",@"SHT_NOTE"
	.sectionflags	@"SHF_NOTE_NV_TKINFO"
	.tkinfo
        /*0018*/ 	.word	0x00000002
        /*0030*/ 	.string	""
        /*0030*/ 	.string	"ptxas"
        /*0030*/ 	.string	"Cuda compilation tools, release 13.0, V13.0.88"
        /*0030*/ 	.string	"Build cuda_13.0.r13.0/compiler.36424714_0"
        /*0030*/ 	.string	"-arch sm_100 -m 64 "



//--------------------- .note.nv.cuinfo           --------------------------
	.section	.note.nv.cuinfo,"",@"SHT_NOTE"
	.sectionflags	@"SHF_NOTE_NV_CUINFO"
        /*0018*/ 	.short	0x0002
        /*001a*/ 	.short	0x0064
        /*001c*/ 	.short	0x0082
	.zero		2


//--------------------- .nv.info                  --------------------------
	.section	.nv.info,"",@"SHT_CUDA_INFO"
	.align	4


	//----- nvinfo : EIATTR_REGCOUNT
	.align		4
        /*0000*/ 	.byte	0x04, 0x2f
        /*0002*/ 	.short	(.L_1 - .L_0)
	.align		4
.L_0:
        /*0004*/ 	.word	index@(_ZN32_GLOBAL__N__3ce8555b_4_k_cu_main24ElementwiseAddFp32KernelILi1024EEEvPKfS2_Pfi)
        /*0008*/ 	.word	0x0000001a


	//----- nvinfo : EIATTR_FRAME_SIZE
	.align		4
.L_1:
        /*000c*/ 	.byte	0x04, 0x11
        /*000e*/ 	.short	(.L_3 - .L_2)
	.align		4
.L_2:
        /*0010*/ 	.word	index@(_ZN32_GLOBAL__N__3ce8555b_4_k_cu_main24ElementwiseAddFp32KernelILi1024EEEvPKfS2_Pfi)
        /*0014*/ 	.word	0x00000000


	//----- nvinfo : EIATTR_MIN_STACK_SIZE
	.align		4
.L_3:
        /*0018*/ 	.byte	0x04, 0x12
        /*001a*/ 	.short	(.L_5 - .L_4)
	.align		4
.L_4:
        /*001c*/ 	.word	index@(_ZN32_GLOBAL__N__3ce8555b_4_k_cu_main24ElementwiseAddFp32KernelILi1024EEEvPKfS2_Pfi)
        /*0020*/ 	.word	0x00000000
.L_5:


//--------------------- .nv.compat                --------------------------
	.section	.nv.compat,"",@"SHT_CUDA_COMPAT_INFO"
	.align	4
        /*0000*/ 	.byte	0x02, 0x09, 0x00, 0x00, 0x02, 0x02, 0x01, 0x00, 0x02, 0x05, 0x05, 0x00, 0x03, 0x07, 0x01, 0x01
        /*0010*/ 	.byte	0x02, 0x03, 0x00, 0x00, 0x02, 0x06, 0x01, 0x00, 0x04, 0x0b, 0x08, 0x00, 0x09, 0x00, 0x00, 0x00
        /*0020*/ 	.byte	0x00, 0x00, 0x00, 0x00


//--------------------- .nv.info._ZN32_GLOBAL__N__3ce8555b_4_k_cu_main24ElementwiseAddFp32KernelILi1024EEEvPKfS2_Pfi --------------------------
	.section	.nv.info._ZN32_GLOBAL__N__3ce8555b_4_k_cu_main24ElementwiseAddFp32KernelILi1024EEEvPKfS2_Pfi,"",@"SHT_CUDA_INFO"
	.sectionflags	@""
	.align	4


	//----- nvinfo : EIATTR_CUDA_API_VERSION
	.align		4
        /*0000*/ 	.byte	0x04, 0x37
        /*0002*/ 	.short	(.L_7 - .L_6)
.L_6:
        /*0004*/ 	.word	0x00000082


	//----- nvinfo : EIATTR_KPARAM_INFO
	.align		4
.L_7:
        /*0008*/ 	.byte	0x04, 0x17
        /*000a*/ 	.short	(.L_9 - .L_8)
.L_8:
        /*000c*/ 	.word	0x00000000
        /*0010*/ 	.short	0x0003
        /*0012*/ 	.short	0x0018
        /*0014*/ 	.byte	0x00, 0xf0, 0x11, 0x00


	//----- nvinfo : EIATTR_KPARAM_INFO
	.align		4
.L_9:
        /*0018*/ 	.byte	0x04, 0x17
        /*001a*/ 	.short	(.L_11 - .L_10)
.L_10:
        /*001c*/ 	.word	0x00000000
        /*0020*/ 	.short	0x0002
        /*0022*/ 	.short	0x0010
        /*0024*/ 	.byte	0x00, 0xf5, 0x21, 0x00


	//----- nvinfo : EIATTR_KPARAM_INFO
	.align		4
.L_11:
        /*0028*/ 	.byte	0x04, 0x17
        /*002a*/ 	.short	(.L_13 - .L_12)
.L_12:
        /*002c*/ 	.word	0x00000000
        /*0030*/ 	.short	0x0001
        /*0032*/ 	.short	0x0008
        /*0034*/ 	.byte	0x00, 0xf5, 0x21, 0x00


	//----- nvinfo : EIATTR_KPARAM_INFO
	.align		4
.L_13:
        /*0038*/ 	.byte	0x04, 0x17
        /*003a*/ 	.short	(.L_15 - .L_14)
.L_14:
        /*003c*/ 	.word	0x00000000
        /*0040*/ 	.short	0x0000
        /*0042*/ 	.short	0x0000
        /*0044*/ 	.byte	0x00, 0xf5, 0x21, 0x00


	//----- nvinfo : EIATTR_SPARSE_MMA_MASK
	.align		4
.L_15:
        /*0048*/ 	.byte	0x03, 0x50
        /*004a*/ 	.short	0x0000


	//----- nvinfo : EIATTR_MAXREG_COUNT
	.align		4
        /*004c*/ 	.byte	0x03, 0x1b
        /*004e*/ 	.short	0x00ff


	//----- nvinfo : EIATTR_MERCURY_ISA_VERSION
	.align		4
        /*0050*/ 	.byte	0x03, 0x5f
        /*0052*/ 	.short	0x0101


	//----- nvinfo : EIATTR_VRC_CTA_INIT_COUNT
	.align		4
        /*0054*/ 	.byte	0x02, 0x4a
	.zero		1
	.zero		1


	//----- nvinfo : EIATTR_EXIT_INSTR_OFFSETS
	.align		4
        /*0058*/ 	.byte	0x04, 0x1c
        /*005a*/ 	.short	(.L_17 - .L_16)


	//   ....[0]....
.L_16:
        /*005c*/ 	.word	0x00000080


	//   ....[1]....
        /*0060*/ 	.word	0x000001e0


	//----- nvinfo : EIATTR_CRS_STACK_SIZE
	.align		4
.L_17:
        /*0064*/ 	.byte	0x04, 0x1e
        /*0066*/ 	.short	(.L_19 - .L_18)
.L_18:
        /*0068*/ 	.word	0x00000000


	//----- nvinfo : EIATTR_CBANK_PARAM_SIZE
	.align		4
.L_19:
        /*006c*/ 	.byte	0x03, 0x19
        /*006e*/ 	.short	0x001c


	//----- nvinfo : EIATTR_PARAM_CBANK
	.align		4
        /*0070*/ 	.byte	0x04, 0x0a
        /*0072*/ 	.short	(.L_21 - .L_20)
	.align		4
.L_20:
        /*0074*/ 	.word	index@(.nv.constant0._ZN32_GLOBAL__N__3ce8555b_4_k_cu_main24ElementwiseAddFp32KernelILi1024EEEvPKfS2_Pfi)
        /*0078*/ 	.short	0x0380
        /*007a*/ 	.short	0x001c


	//----- nvinfo : EIATTR_SW_WAR
	.align		4
.L_21:
        /*007c*/ 	.byte	0x04, 0x36
        /*007e*/ 	.short	(.L_23 - .L_22)
.L_22:
        /*0080*/ 	.word	0x00000008
.L_23:


//--------------------- .nv.callgraph             --------------------------
	.section	.nv.callgraph,"",@"SHT_CUDA_CALLGRAPH"
	.align	4
	.sectionentsize	8
	.align		4
        /*0000*/ 	.word	0x00000000
	.align		4
        /*0004*/ 	.word	0xffffffff
	.align		4
        /*0008*/ 	.word	0x00000000
	.align		4
        /*000c*/ 	.word	0xfffffffe
	.align		4
        /*0010*/ 	.word	0x00000000
	.align		4
        /*0014*/ 	.word	0xfffffffd
	.align		4
        /*0018*/ 	.word	0x00000000
	.align		4
        /*001c*/ 	.word	0xfffffffc


//--------------------- .text._ZN32_GLOBAL__N__3ce8555b_4_k_cu_main24ElementwiseAddFp32KernelILi1024EEEvPKfS2_Pfi --------------------------
	.section	.text._ZN32_GLOBAL__N__3ce8555b_4_k_cu_main24ElementwiseAddFp32KernelILi1024EEEvPKfS2_Pfi,"ax",@progbits
	.align	128
.text._ZN32_GLOBAL__N__3ce8555b_4_k_cu_main24ElementwiseAddFp32KernelILi1024EEEvPKfS2_Pfi:
        .type           _ZN32_GLOBAL__N__3ce8555b_4_k_cu_main24ElementwiseAddFp32KernelILi1024EEEvPKfS2_Pfi,@function
        .size           _ZN32_GLOBAL__N__3ce8555b_4_k_cu_main24ElementwiseAddFp32KernelILi1024EEEvPKfS2_Pfi,(.L_x_2 - _ZN32_GLOBAL__N__3ce8555b_4_k_cu_main24ElementwiseAddFp32KernelILi1024EEEvPKfS2_Pfi)
        .other          _ZN32_GLOBAL__N__3ce8555b_4_k_cu_main24ElementwiseAddFp32KernelILi1024EEEvPKfS2_Pfi,@"STO_CUDA_ENTRY STV_DEFAULT"
_ZN32_GLOBAL__N__3ce8555b_4_k_cu_main24ElementwiseAddFp32KernelILi1024EEEvPKfS2_Pfi:
[----:B------:R-:W-:Y:S01]  /*0000*/  LDC R1, c[0x0][0x37c] ;  /* 0x0000df00ff017b82 */ /* 0x000fe20000000800 */
[----:B------:R-:W0:Y:S07]  /*0010*/  S2R R3, SR_CTAID.X ;  /* 0x0000000000037919 */ /* 0x000e2e0000002500 */
[----:B------:R-:W1:Y:S01]  /*0020*/  LDC R0, c[0x0][0x398] ;  /* 0x0000e600ff007b82 */ /* 0x000e620000000800 */
[----:B------:R-:W2:Y:S01]  /*0030*/  S2R R2, SR_TID.X ;  /* 0x0000000000027919 */ /* 0x000ea20000002100 */
[----:B0-----:R-:W-:-:S04]  /*0040*/  SHF.L.U32 R3, R3, 0xa, RZ ;  /* 0x0000000a03037819 */ /* 0x001fc800000006ff */
[----:B--2---:R-:W-:Y:S02]  /*0050*/  LEA R5, R2, R3, 0x2 ;  /* 0x0000000302057211 */ /* 0x004fe400078e10ff */
[----:B-1----:R-:W-:-:S04]  /*0060*/  VIADDMNMX R16, R3, 0x400, R0, PT ;  /* 0x0000040003107846 */ /* 0x002fc80003800100 */
[----:B------:R-:W-:-:S13]  /*0070*/  ISETP.GE.AND P0, PT, R5, R16, PT ;  /* 0x000000100500720c */ /* 0x000fda0003f06270 */
[----:B------:R-:W-:Y:S05]  /*0080*/  @P0 EXIT ;  /* 0x000000000000094d */ /* 0x000fea0003800000 */
[----:B------:R-:W0:Y:S01]  /*0090*/  S2UR UR4, SR_CTAID.Y ;  /* 0x00000000000479c3 */ /* 0x000e220000002600 */
[----:B------:R-:W-:Y:S01]  /*00a0*/  MOV R21, R5 ;  /* 0x0000000500157202 */ /* 0x000fe20000000f00 */
[----:B------:R-:W1:Y:S06]  /*00b0*/  LDCU.64 UR6, c[0x0][0x358] ;  /* 0x00006b00ff0677ac */ /* 0x000e6c0008000a00 */
[----:B------:R-:W2:Y:S08]  /*00c0*/  LDC R17, c[0x0][0x360] ;  /* 0x0000d800ff117b82 */ /* 0x000eb00000000800 */
[----:B------:R-:W3:Y:S08]  /*00d0*/  LDC.64 R2, c[0x0][0x390] ;  /* 0x0000e400ff027b82 */ /* 0x000ef00000000a00 */
[----:B------:R-:W4:Y:S08]  /*00e0*/  LDC.64 R12, c[0x0][0x380] ;  /* 0x0000e000ff0c7b82 */ /* 0x000f300000000a00 */
[----:B-1----:R-:W0:Y:S02]  /*00f0*/  LDC.64 R14, c[0x0][0x388] ;  /* 0x0000e200ff0e7b82 */ /* 0x002e240000000a00 */
.L_x_0:
[----:B0-----:R-:W-:-:S04]  /*0100*/  IMAD R23, R0, UR4, R21 ;  /* 0x0000000400177c24 */ /* 0x001fc8000f8e0215 */
[----:B------:R-:W-:-:S04]  /*0110*/  IMAD.WIDE R8, R23, 0x4, R14 ;  /* 0x0000000417087825 */ /* 0x000fc800078e020e */
[----:B----4-:R-:W-:Y:S02]  /*0120*/  IMAD.WIDE R18, R23, 0x4, R12 ;  /* 0x0000000417127825 */ /* 0x010fe400078e020c */
[----:B-1----:R-:W4:Y:S04]  /*0130*/  LDG.E.128.CONSTANT R8, desc[UR6][R8.64] ;  /* 0x0000000608087981 */ /* 0x002f28000c1e9d00 */
[----:B------:R-:W4:Y:S01]  /*0140*/  LDG.E.128.CONSTANT R4, desc[UR6][R18.64] ;  /* 0x0000000612047981 */ /* 0x000f22000c1e9d00 */
[----:B--2---:R-:W-:-:S04]  /*0150*/  LEA R21, R17, R21, 0x2 ;  /* 0x0000001511157211 */ /* 0x004fc800078e10ff */
[----:B------:R-:W-:Y:S01]  /*0160*/  ISETP.GE.AND P0, PT, R21, R16, PT ;  /* 0x000000101500720c */ /* 0x000fe20003f06270 */
[----:B----4-:R-:W-:Y:S01]  /*0170*/  FADD R6, R6, R10 ;  /* 0x0000000a06067221 */ /* 0x010fe20000000000 */
[----:B------:R-:W-:Y:S01]  /*0180*/  FADD R7, R7, R11 ;  /* 0x0000000b07077221 */ /* 0x000fe20000000000 */
[----:B------:R-:W-:Y:S01]  /*0190*/  FADD R4, R4, R8 ;  /* 0x0000000804047221 */ /* 0x000fe20000000000 */
[----:B------:R-:W-:Y:S01]  /*01a0*/  FADD R5, R5, R9 ;  /* 0x0000000905057221 */ /* 0x000fe20000000000 */
[----:B---3--:R-:W-:-:S05]  /*01b0*/  IMAD.WIDE R10, R23, 0x4, R2 ;  /* 0x00000004170a7825 */ /* 0x008fca00078e0202 */
[----:B------:R1:W-:Y:S03]  /*01c0*/  STG.E.128 desc[UR6][R10.64], R4 ;  /* 0x000000040a007986 */ /* 0x0003e6000c101d06 */
[----:B------:R-:W-:Y:S05]  /*01d0*/  @!P0 BRA `(.L_x_0) ;  /* 0xfffffffc00c88947 */ /* 0x000fea000383ffff */
[----:B------:R-:W-:Y:S05]  /*01e0*/  EXIT ;  /* 0x000000000000794d */ /* 0x000fea0003800000 */
.L_x_1:
[----:B------:R-:W-:-:S00]  /*01f0*/  BRA `(.L_x_1) ;  /* 0xfffffffc00fc7947 */ /* 0x000fc0000383ffff */
[----:B------:R-:W-:-:S00]  /*0200*/  NOP ;  /* 0x0000000000007918 */ /* 0x000fc00000000000 */
[----:B------:R-:W-:-:S00]  /*0210*/  NOP ;  /* 0x0000000000007918 */ /* 0x000fc00000000000 */
[----:B------:R-:W-:-:S00]  /*0220*/  NOP ;  /* 0x0000000000007918 */ /* 0x000fc00000000000 */
[----:B------:R-:W-:-:S00]  /*0230*/  NOP ;  /* 0x0000000000007918 */ /* 0x000fc00000000000 */
[----:B------:R-:W-:-:S00]  /*0240*/  NOP ;  /* 0x0000000000007918 */ /* 0x000fc00000000000 */
[----:B------:R-:W-:-:S00]  /*0250*/  NOP ;  /* 0x0000000000007918 */ /* 0x000fc00000000000 */
[----:B------:R-:W-:-:S00]  /*0260*/  NOP ;  /* 0x0000000000007918 */ /* 0x000fc00000000000 */
[----:B------:R-:W-:-:S00]  /*0270*/  NOP ;  /* 0x0000000000007918 */ /* 0x000fc00000000000 */
.L_x_2:


//--------------------- .nv.shared.reserved.0     --------------------------
	.section	.nv.shared.reserved.0,"aw",@nobits
	.weak		__nv_reservedSMEM_offset_0_alias
	.size		__nv_reservedSMEM_offset_0_alias, 0, 64
	.other		__nv_reservedSMEM_offset_0_alias,@"STO_CUDA_RESERVED_SHARED STV_DEFAULT"
__nv_reservedSMEM_offset_0_alias:
	.zero		0
	.zero		64


//--------------------- .nv.constant0._ZN32_GLOBAL__N__3ce8555b_4_k_cu_main24ElementwiseAddFp32KernelILi1024EEEvPKfS2_Pfi --------------------------
	.section	.nv.constant0._ZN32_GLOBAL__N__3ce8555b_4_k_cu_main24ElementwiseAddFp32KernelILi1024EEEvPKfS2_Pfi,"a",@progbits
	.sectionflags	@""
	.align	4
.nv.constant0._ZN32_GLOBAL__N__3ce8555b_4_k_cu_main24ElementwiseAddFp32KernelILi1024EEEvPKfS2_Pfi:
	.zero		924


//--------------------- SYMBOLS --------------------------

	.type		.nv.reservedSmem.offset0,@object
	.size		.nv.reservedSmem.offset0,0x4
